//
// Generated by NVIDIA NVVM Compiler
//
// Compiler Build ID: CL-36424714
// Cuda compilation tools, release 13.0, V13.0.88
// Based on NVVM 20.0.0
//

.version 9.0
.target sm_100
.address_size 64

	// .globl	_Z10bubbleSortPii

.visible .entry _Z10bubbleSortPii(
	.param .u64 .ptr .align 1 _Z10bubbleSortPii_param_0,
	.param .u32 _Z10bubbleSortPii_param_1
)
{
	.reg .pred 	%p<28>;
	.reg .b16 	%rs<17>;
	.reg .b32 	%r<81>;
	.reg .b64 	%rd<13>;

	ld.param.u64 	%rd8, [_Z10bubbleSortPii_param_0];
	ld.param.u32 	%r49, [_Z10bubbleSortPii_param_1];
	cvta.to.global.u64 	%rd1, %rd8;
	mov.u32 	%r50, %ctaid.x;
	mov.u32 	%r51, %ntid.x;
	mov.u32 	%r52, %tid.x;
	mad.lo.s32 	%r53, %r50, %r51, %r52;
	setp.ge.s32 	%p1, %r53, %r49;
	@%p1 bra 	$L__BB0_43;
	add.s32 	%r1, %r49, -1;
	setp.lt.s32 	%p2, %r49, 2;
	@%p2 bra 	$L__BB0_43;
	add.s32 	%r2, %r49, -2;
	cvt.u16.u32 	%rs1, %r49;
	add.s64 	%rd2, %rd1, 16;
	mov.b32 	%r63, 0;
	mov.b16 	%rs15, 0;
	mov.u16 	%rs16, %rs15;
	mov.u32 	%r62, %r1;
$L__BB0_3:
	sub.s32 	%r55, %r63, %r49;
	setp.gt.s32 	%p3, %r55, -2;
	@%p3 bra 	$L__BB0_42;
	sub.s32 	%r57, %r2, %r63;
	setp.lt.u32 	%p4, %r57, 7;
	mov.b32 	%r78, 0;
	@%p4 bra 	$L__BB0_23;
	and.b32  	%r78, %r62, -8;
	ld.global.u32 	%r65, [%rd1];
	neg.s32 	%r64, %r78;
	mov.u64 	%rd12, %rd2;
$L__BB0_6:
	.pragma "nounroll";
	ld.global.u32 	%r66, [%rd12+-12];
	setp.le.s32 	%p5, %r65, %r66;
	@%p5 bra 	$L__BB0_8;
	st.global.u32 	[%rd12+-16], %r66;
	st.global.u32 	[%rd12+-12], %r65;
	mov.u32 	%r66, %r65;
$L__BB0_8:
	ld.global.u32 	%r67, [%rd12+-8];
	setp.le.s32 	%p6, %r66, %r67;
	@%p6 bra 	$L__BB0_10;
	st.global.u32 	[%rd12+-12], %r67;
	st.global.u32 	[%rd12+-8], %r66;
	mov.u32 	%r67, %r66;
$L__BB0_10:
	ld.global.u32 	%r68, [%rd12+-4];
	setp.le.s32 	%p7, %r67, %r68;
	@%p7 bra 	$L__BB0_12;
	st.global.u32 	[%rd12+-8], %r68;
	st.global.u32 	[%rd12+-4], %r67;
	mov.u32 	%r68, %r67;
$L__BB0_12:
	ld.global.u32 	%r69, [%rd12];
	setp.le.s32 	%p8, %r68, %r69;
	@%p8 bra 	$L__BB0_14;
	st.global.u32 	[%rd12+-4], %r69;
	st.global.u32 	[%rd12], %r68;
	mov.u32 	%r69, %r68;
$L__BB0_14:
	ld.global.u32 	%r70, [%rd12+4];
	setp.le.s32 	%p9, %r69, %r70;
	@%p9 bra 	$L__BB0_16;
	st.global.u32 	[%rd12], %r70;
	st.global.u32 	[%rd12+4], %r69;
	mov.u32 	%r70, %r69;
$L__BB0_16:
	ld.global.u32 	%r71, [%rd12+8];
	setp.le.s32 	%p10, %r70, %r71;
	@%p10 bra 	$L__BB0_18;
	st.global.u32 	[%rd12+4], %r71;
	st.global.u32 	[%rd12+8], %r70;
	mov.u32 	%r71, %r70;
$L__BB0_18:
	ld.global.u32 	%r72, [%rd12+12];
	setp.le.s32 	%p11, %r71, %r72;
	@%p11 bra 	$L__BB0_20;
	st.global.u32 	[%rd12+8], %r72;
	st.global.u32 	[%rd12+12], %r71;
	mov.u32 	%r72, %r71;
$L__BB0_20:
	ld.global.u32 	%r65, [%rd12+16];
	setp.le.s32 	%p12, %r72, %r65;
	@%p12 bra 	$L__BB0_22;
	st.global.u32 	[%rd12+12], %r65;
	st.global.u32 	[%rd12+16], %r72;
	mov.u32 	%r65, %r72;
$L__BB0_22:
	add.s32 	%r64, %r64, 8;
	add.s64 	%rd12, %rd12, 32;
	setp.ne.s32 	%p13, %r64, 0;
	@%p13 bra 	$L__BB0_6;
$L__BB0_23:
	and.b32  	%r58, %r62, 7;
	setp.eq.s32 	%p14, %r58, 0;
	@%p14 bra 	$L__BB0_42;
	not.b16 	%rs10, %rs16;
	add.s16 	%rs11, %rs10, %rs1;
	cvt.u32.u16 	%r59, %rs11;
	and.b32  	%r28, %r59, 7;
	add.s32 	%r60, %r28, -1;
	setp.lt.u32 	%p15, %r60, 3;
	@%p15 bra 	$L__BB0_33;
	mul.wide.u32 	%rd9, %r78, 4;
	add.s64 	%rd5, %rd1, %rd9;
	ld.global.u32 	%r29, [%rd5];
	ld.global.u32 	%r75, [%rd5+4];
	setp.le.s32 	%p16, %r29, %r75;
	@%p16 bra 	$L__BB0_27;
	st.global.u32 	[%rd5], %r75;
	st.global.u32 	[%rd5+4], %r29;
	mov.u32 	%r75, %r29;
$L__BB0_27:
	ld.global.u32 	%r76, [%rd5+8];
	setp.le.s32 	%p17, %r75, %r76;
	@%p17 bra 	$L__BB0_29;
	st.global.u32 	[%rd5+4], %r76;
	st.global.u32 	[%rd5+8], %r75;
	mov.u32 	%r76, %r75;
$L__BB0_29:
	ld.global.u32 	%r77, [%rd5+12];
	setp.le.s32 	%p18, %r76, %r77;
	@%p18 bra 	$L__BB0_31;
	st.global.u32 	[%rd5+8], %r77;
	st.global.u32 	[%rd5+12], %r76;
	mov.u32 	%r77, %r76;
$L__BB0_31:
	add.s32 	%r78, %r78, 4;
	ld.global.u32 	%r37, [%rd5+16];
	setp.le.s32 	%p19, %r77, %r37;
	@%p19 bra 	$L__BB0_33;
	st.global.u32 	[%rd5+12], %r37;
	st.global.u32 	[%rd5+16], %r77;
$L__BB0_33:
	and.b32  	%r61, %r28, 3;
	setp.eq.s32 	%p20, %r61, 0;
	@%p20 bra 	$L__BB0_42;
	xor.b16  	%rs12, %rs15, 3;
	add.s16 	%rs5, %rs12, %rs1;
	and.b16  	%rs13, %rs5, 3;
	setp.eq.s16 	%p21, %rs13, 1;
	@%p21 bra 	$L__BB0_39;
	mul.wide.u32 	%rd10, %r78, 4;
	add.s64 	%rd6, %rd1, %rd10;
	ld.global.u32 	%r39, [%rd6];
	ld.global.u32 	%r79, [%rd6+4];
	setp.le.s32 	%p22, %r39, %r79;
	@%p22 bra 	$L__BB0_37;
	st.global.u32 	[%rd6], %r79;
	st.global.u32 	[%rd6+4], %r39;
	mov.u32 	%r79, %r39;
$L__BB0_37:
	add.s32 	%r78, %r78, 2;
	ld.global.u32 	%r43, [%rd6+8];
	setp.le.s32 	%p23, %r79, %r43;
	@%p23 bra 	$L__BB0_39;
	st.global.u32 	[%rd6+4], %r43;
	st.global.u32 	[%rd6+8], %r79;
$L__BB0_39:
	and.b16  	%rs14, %rs5, 1;
	setp.eq.b16 	%p24, %rs14, 1;
	not.pred 	%p25, %p24;
	@%p25 bra 	$L__BB0_42;
	mul.wide.u32 	%rd11, %r78, 4;
	add.s64 	%rd7, %rd1, %rd11;
	ld.global.u32 	%r45, [%rd7];
	ld.global.u32 	%r46, [%rd7+4];
	setp.le.s32 	%p26, %r45, %r46;
	@%p26 bra 	$L__BB0_42;
	st.global.u32 	[%rd7], %r46;
	st.global.u32 	[%rd7+4], %r45;
$L__BB0_42:
	add.s32 	%r63, %r63, 1;
	add.s32 	%r62, %r62, -1;
	setp.ne.s32 	%p27, %r63, %r1;
	add.s16 	%rs16, %rs16, 1;
	add.s16 	%rs15, %rs15, 1;
	@%p27 bra 	$L__BB0_3;
$L__BB0_43:
	ret;

}


// ===== COMPILED SASS (sm_100) =====

	.target	sm_100

	.elftype	@"ET_EXEC"


//--------------------- .note.nv.tkinfo           --------------------------
	.section	.note.nv.tkinfo,"",@"SHT_NOTE"
	.sectionflags	@"SHF_NOTE_NV_TKINFO"
	.tkinfo
        /*0018*/ 	.word	0x00000002
        /*0030*/ 	.string	""
        /*0030*/ 	.string	"ptxas"
        /*0030*/ 	.string	"Cuda compilation tools, release 13.0, V13.0.88"
        /*0030*/ 	.string	"Build cuda_13.0.r13.0/compiler.36424714_0"
        /*0030*/ 	.string	"-arch sm_100 -m 64 "



//--------------------- .note.nv.cuinfo           --------------------------
	.section	.note.nv.cuinfo,"",@"SHT_NOTE"
	.sectionflags	@"SHF_NOTE_NV_CUINFO"
        /*0018*/ 	.short	0x0002
        /*001a*/ 	.short	0x0064
        /*001c*/ 	.short	0x0082
	.zero		2


//--------------------- .nv.info                  --------------------------
	.section	.nv.info,"",@"SHT_CUDA_INFO"
	.align	4


	//----- nvinfo : EIATTR_REGCOUNT
	.align		4
        /*0000*/ 	.byte	0x04, 0x2f
        /*0002*/ 	.short	(.L_1 - .L_0)
	.align		4
.L_0:
        /*0004*/ 	.word	index@(_Z10bubbleSortPii)
        /*0008*/ 	.word	0x00000018


	//----- nvinfo : EIATTR_FRAME_SIZE
	.align		4
.L_1:
        /*000c*/ 	.byte	0x04, 0x11
        /*000e*/ 	.short	(.L_3 - .L_2)
	.align		4
.L_2:
        /*0010*/ 	.word	index@(_Z10bubbleSortPii)
        /*0014*/ 	.word	0x00000000


	//----- nvinfo : EIATTR_MIN_STACK_SIZE
	.align		4
.L_3:
        /*0018*/ 	.byte	0x04, 0x12
        /*001a*/ 	.short	(.L_5 - .L_4)
	.align		4
.L_4:
        /*001c*/ 	.word	index@(_Z10bubbleSortPii)
        /*0020*/ 	.word	0x00000000
.L_5:


//--------------------- .nv.compat                --------------------------
	.section	.nv.compat,"",@"SHT_CUDA_COMPAT_INFO"
	.align	4
        /*0000*/ 	.byte	0x02, 0x09, 0x00, 0x00, 0x02, 0x02, 0x01, 0x00, 0x02, 0x05, 0x05, 0x00, 0x03, 0x07, 0x01, 0x01
        /*0010*/ 	.byte	0x02, 0x03, 0x00, 0x00, 0x02, 0x06, 0x01, 0x00, 0x04, 0x0b, 0x08, 0x00, 0x09, 0x00, 0x00, 0x00
        /*0020*/ 	.byte	0x00, 0x00, 0x00, 0x00


//--------------------- .nv.info._Z10bubbleSortPii --------------------------
	.section	.nv.info._Z10bubbleSortPii,"",@"SHT_CUDA_INFO"
	.sectionflags	@""
	.align	4


	//----- nvinfo : EIATTR_CUDA_API_VERSION
	.align		4
        /*0000*/ 	.byte	0x04, 0x37
        /*0002*/ 	.short	(.L_7 - .L_6)
.L_6:
        /*0004*/ 	.word	0x00000082


	//----- nvinfo : EIATTR_KPARAM_INFO
	.align		4
.L_7:
        /*0008*/ 	.byte	0x04, 0x17
        /*000a*/ 	.short	(.L_9 - .L_8)
.L_8:
        /*000c*/ 	.word	0x00000000
        /*0010*/ 	.short	0x0001
        /*0012*/ 	.short	0x0008
        /*0014*/ 	.byte	0x00, 0xf0, 0x11, 0x00


	//----- nvinfo : EIATTR_KPARAM_INFO
	.align		4
.L_9:
        /*0018*/ 	.byte	0x04, 0x17
        /*001a*/ 	.short	(.L_11 - .L_10)
.L_10:
        /*001c*/ 	.word	0x00000000
        /*0020*/ 	.short	0x0000
        /*0022*/ 	.short	0x0000
        /*0024*/ 	.byte	0x00, 0xf5, 0x21, 0x00


	//----- nvinfo : EIATTR_SPARSE_MMA_MASK
	.align		4
.L_11:
        /*0028*/ 	.byte	0x03, 0x50
        /*002a*/ 	.short	0x0000


	//----- nvinfo : EIATTR_MAXREG_COUNT
	.align		4
        /*002c*/ 	.byte	0x03, 0x1b
        /*002e*/ 	.short	0x00ff


	//----- nvinfo : EIATTR_MERCURY_ISA_VERSION
	.align		4
        /*0030*/ 	.byte	0x03, 0x5f
        /*0032*/ 	.short	0x0101


	//----- nvinfo : EIATTR_VRC_CTA_INIT_COUNT
	.align		4
        /*0034*/ 	.byte	0x02, 0x4a
	.zero		1
	.zero		1


	//----- nvinfo : EIATTR_EXIT_INSTR_OFFSETS
	.align		4
        /*0038*/ 	.byte	0x04, 0x1c
        /*003a*/ 	.short	(.L_13 - .L_12)


	//   ....[0]....
.L_12:
        /*003c*/ 	.word	0x00000070


	//   ....[1]....
        /*0040*/ 	.word	0x00000090


	//   ....[2]....
        /*0044*/ 	.word	0x00000940


	//----- nvinfo : EIATTR_CBANK_PARAM_SIZE
	.align		4
.L_13:
        /*0048*/ 	.byte	0x03, 0x19
        /*004a*/ 	.short	0x000c


	//----- nvinfo : EIATTR_PARAM_CBANK
	.align		4
        /*004c*/ 	.byte	0x04, 0x0a
        /*004e*/ 	.short	(.L_15 - .L_14)
	.align		4
.L_14:
        /*0050*/ 	.word	index@(.nv.constant0._Z10bubbleSortPii)
        /*0054*/ 	.short	0x0380
        /*0056*/ 	.short	0x000c


	//----- nvinfo : EIATTR_SW_WAR
	.align		4
.L_15:
        /*0058*/ 	.byte	0x04, 0x36
        /*005a*/ 	.short	(.L_17 - .L_16)
.L_16:
        /*005c*/ 	.word	0x00000008
.L_17:


//--------------------- .nv.callgraph             --------------------------
	.section	.nv.callgraph,"",@"SHT_CUDA_CALLGRAPH"
	.align	4
	.sectionentsize	8
	.align		4
        /*0000*/ 	.word	0x00000000
	.align		4
        /*0004*/ 	.word	0xffffffff
	.align		4
        /*0008*/ 	.word	0x00000000
	.align		4
        /*000c*/ 	.word	0xfffffffe
	.align		4
        /*0010*/ 	.word	0x00000000
	.align		4
        /*0014*/ 	.word	0xfffffffd
	.align		4
        /*0018*/ 	.word	0x00000000
	.align		4
        /*001c*/ 	.word	0xfffffffc


//--------------------- .text._Z10bubbleSortPii   --------------------------
	.section	.text._Z10bubbleSortPii,"ax",@progbits
	.align	128
        .global         _Z10bubbleSortPii
        .type           _Z10bubbleSortPii,@function
        .size           _Z10bubbleSortPii,(.L_x_7 - _Z10bubbleSortPii)
        .other          _Z10bubbleSortPii,@"STO_CUDA_ENTRY STV_DEFAULT"
_Z10bubbleSortPii:
.text._Z10bubbleSortPii:
[----:B------:R-:W-:Y:S01]  /*0000*/  LDC R1, c[0x0][0x37c] ;  /* 0x0000df00ff017b82 */ /* 0x000fe20000000800 */
[----:B------:R-:W0:Y:S07]  /*0010*/  S2R R3, SR_TID.X ;  /* 0x0000000000037919 */ /* 0x000e2e0000002100 */
[----:B------:R-:W0:Y:S08]  /*0020*/  S2UR UR4, SR_CTAID.X ;  /* 0x00000000000479c3 */ /* 0x000e300000002500 */
[----:B------:R-:W0:Y:S08]  /*0030*/  LDC R0, c[0x0][0x360] ;  /* 0x0000d800ff007b82 */ /* 0x000e300000000800 */
[----:B------:R-:W1:Y:S01]  /*0040*/  LDC R5, c[0x0][0x388] ;  /* 0x0000e200ff057b82 */ /* 0x000e620000000800 */
[----:B0-----:R-:W-:-:S05]  /*0050*/  IMAD R0, R0, UR4, R3 ;  /* 0x0000000400007c24 */ /* 0x001fca000f8e0203 */
[----:B-1----:R-:W-:-:S13]  /*0060*/  ISETP.GE.AND P0, PT, R0, R5, PT ;  /* 0x000000050000720c */ /* 0x002fda0003f06270 */
[----:B------:R-:W-:Y:S05]  /*0070*/  @P0 EXIT ;  /* 0x000000000000094d */ /* 0x000fea0003800000 */
[----:B------:R-:W-:-:S13]  /*0080*/  ISETP.GE.AND P0, PT, R5, 0x2, PT ;  /* 0x000000020500780c */ /* 0x000fda0003f06270 */
[----:B------:R-:W-:Y:S05]  /*0090*/  @!P0 EXIT ;  /* 0x000000000000894d */ /* 0x000fea0003800000 */
[----:B------:R-:W0:Y:S01]  /*00a0*/  LDCU.64 UR6, c[0x0][0x380] ;  /* 0x00007000ff0677ac */ /* 0x000e220008000a00 */
[----:B------:R-:W-:Y:S01]  /*00b0*/  VIADD R0, R5, 0xffffffff ;  /* 0xffffffff05007836 */ /* 0x000fe20000000000 */
[----:B------:R-:W-:Y:S02]  /*00c0*/  PRMT R2, RZ, 0x7610, R2 ;  /* 0x00007610ff027816 */ /* 0x000fe40000000002 */
[----:B------:R-:W-:Y:S01]  /*00d0*/  PRMT R3, RZ, 0x7610, R3 ;  /* 0x00007610ff037816 */ /* 0x000fe20000000003 */
[----:B------:R-:W-:Y:S01]  /*00e0*/  IMAD.MOV.U32 R4, RZ, RZ, R0 ;  /* 0x000000ffff047224 */ /* 0x000fe200078e0000 */
[----:B------:R-:W1:Y:S01]  /*00f0*/  LDCU.U16 UR8, c[0x0][0x388] ;  /* 0x00007100ff0877ac */ /* 0x000e620008000400 */
[----:B------:R-:W2:Y:S01]  /*0100*/  LDCU.64 UR10, c[0x0][0x358] ;  /* 0x00006b00ff0a77ac */ /* 0x000ea20008000a00 */
[----:B------:R-:W-:Y:S01]  /*0110*/  UMOV UR4, URZ ;  /* 0x000000ff00047c82 */ /* 0x000fe20008000000 */
[----:B0-----:R-:W-:-:S04]  /*0120*/  UIADD3 UR6, UP0, UPT, UR6, 0x10, URZ ;  /* 0x0000001006067890 */ /* 0x001fc8000ff1e0ff */
[----:B------:R-:W-:-:S12]  /*0130*/  UIADD3.X UR7, UPT, UPT, URZ, UR7, URZ, UP0, !UPT ;  /* 0x00000007ff077290 */ /* 0x000fd800087fe4ff */
.L_x_5:
[----:B0-----:R-:W0:Y:S02]  /*0140*/  LDCU UR5, c[0x0][0x388] ;  /* 0x00007100ff0577ac */ /* 0x001e240008000800 */
[----:B0-----:R-:W-:-:S04]  /*0150*/  UIADD3 UR9, UPT, UPT, UR4, -UR5, URZ ;  /* 0x8000000504097290 */ /* 0x001fc8000fffe0ff */
[----:B------:R-:W-:-:S09]  /*0160*/  UISETP.GT.AND UP0, UPT, UR9, -0x2, UPT ;  /* 0xfffffffe0900788c */ /* 0x000fd2000bf04270 */
[----:B-1-3--:R-:W-:Y:S05]  /*0170*/  BRA.U UP0, `(.L_x_0) ;  /* 0x0000000500d87547 */ /* 0x00afea000b800000 */
[----:B------:R-:W-:Y:S01]  /*0180*/  UIADD3 UR5, UPT, UPT, -UR4, -0x2, UR5 ;  /* 0xfffffffe04057890 */ /* 0x000fe2000fffe105 */
[----:B------:R-:W-:Y:S01]  /*0190*/  LOP3.LUT P0, RZ, R4, 0x7, RZ, 0xc0, !PT ;  /* 0x0000000704ff7812 */ /* 0x000fe2000780c0ff */
[----:B------:R-:W-:Y:S02]  /*01a0*/  IMAD.MOV.U32 R5, RZ, RZ, RZ ;  /* 0x000000ffff057224 */ /* 0x000fe400078e00ff */
[----:B------:R-:W-:-:S09]  /*01b0*/  UISETP.GE.U32.AND UP0, UPT, UR5, 0x7, UPT ;  /* 0x000000070500788c */ /* 0x000fd2000bf06070 */
[----:B------:R-:W-:Y:S05]  /*01c0*/  BRA.U !UP0, `(.L_x_1) ;  /* 0x0000000108d47547 */ /* 0x000fea000b800000 */
[----:B------:R-:W2:Y:S02]  /*01d0*/  LDC.64 R6, c[0x0][0x380] ;  /* 0x0000e000ff067b82 */ /* 0x000ea40000000a00 */
[----:B--2---:R0:W5:Y:S01]  /*01e0*/  LDG.E R9, desc[UR10][R6.64] ;  /* 0x0000000a06097981 */ /* 0x004162000c1e1900 */
[----:B------:R-:W-:Y:S01]  /*01f0*/  LOP3.LUT R5, R4, 0xfffffff8, RZ, 0xc0, !PT ;  /* 0xfffffff804057812 */ /* 0x000fe200078ec0ff */
[----:B------:R-:W-:Y:S02]  /*0200*/  IMAD.U32 R11, RZ, RZ, UR6 ;  /* 0x00000006ff0b7e24 */ /* 0x000fe4000f8e00ff */
[----:B------:R-:W-:Y:S02]  /*0210*/  IMAD.U32 R12, RZ, RZ, UR7 ;  /* 0x00000007ff0c7e24 */ /* 0x000fe4000f8e00ff */
[----:B------:R-:W-:-:S07]  /*0220*/  IMAD.MOV R8, RZ, RZ, -R5 ;  /* 0x000000ffff087224 */ /* 0x000fce00078e0a05 */
.L_x_2:
[----:B0--3--:R-:W-:Y:S02]  /*0230*/  IMAD.MOV.U32 R6, RZ, RZ, R11 ;  /* 0x000000ffff067224 */ /* 0x009fe400078e000b */
[----:B------:R-:W-:-:S05]  /*0240*/  IMAD.MOV.U32 R7, RZ, RZ, R12 ;  /* 0x000000ffff077224 */ /* 0x000fca00078e000c */
[----:B------:R-:W2:Y:S04]  /*0250*/  LDG.E R11, desc[UR10][R6.64+-0xc] ;  /* 0xfffff40a060b7981 */ /* 0x000ea8000c1e1900 */
[----:B------:R-:W3:Y:S04]  /*0260*/  LDG.E R13, desc[UR10][R6.64+-0x8] ;  /* 0xfffff80a060d7981 */ /* 0x000ee8000c1e1900 */
[----:B------:R-:W4:Y:S04]  /*0270*/  LDG.E R15, desc[UR10][R6.64+-0x4] ;  /* 0xfffffc0a060f7981 */ /* 0x000f28000c1e1900 */
[----:B------:R-:W4:Y:S04]  /*0280*/  LDG.E R17, desc[UR10][R6.64] ;  /* 0x0000000a06117981 */ /* 0x000f28000c1e1900 */
[----:B------:R-:W4:Y:S04]  /*0290*/  LDG.E R19, desc[UR10][R6.64+0x4] ;  /* 0x0000040a06137981 */ /* 0x000f28000c1e1900 */
[----:B------:R-:W4:Y:S04]  /*02a0*/  LDG.E R21, desc[UR10][R6.64+0x8] ;  /* 0x0000080a06157981 */ /* 0x000f28000c1e1900 */
[----:B------:R-:W4:Y:S01]  /*02b0*/  LDG.E R10, desc[UR10][R6.64+0xc] ;  /* 0x00000c0a060a7981 */ /* 0x000f22000c1e1900 */
[----:B--2--5:R-:W-:-:S13]  /*02c0*/  ISETP.GT.AND P1, PT, R9, R11, PT ;  /* 0x0000000b0900720c */ /* 0x024fda0003f24270 */
[----:B------:R0:W-:Y:S04]  /*02d0*/  @P1 STG.E desc[UR10][R6.64+-0x10], R11 ;  /* 0xfffff00b06001986 */ /* 0x0001e8000c10190a */
[----:B------:R2:W-:Y:S01]  /*02e0*/  @P1 STG.E desc[UR10][R6.64+-0xc], R9 ;  /* 0xfffff40906001986 */ /* 0x0005e2000c10190a */
[----:B0-----:R-:W-:-:S03]  /*02f0*/  @P1 IMAD.MOV.U32 R11, RZ, RZ, R9 ;  /* 0x000000ffff0b1224 */ /* 0x001fc600078e0009 */
[----:B--2---:R-:W2:Y:S02]  /*0300*/  LDG.E R9, desc[UR10][R6.64+0x10] ;  /* 0x0000100a06097981 */ /* 0x004ea4000c1e1900 */
[----:B---3--:R-:W-:Y:S02]  /*0310*/  ISETP.GT.AND P1, PT, R11, R13, PT ;  /* 0x0000000d0b00720c */ /* 0x008fe40003f24270 */
[----:B------:R-:W-:-:S04]  /*0320*/  IADD3 R8, PT, PT, R8, 0x8, RZ ;  /* 0x0000000808087810 */ /* 0x000fc80007ffe0ff */
[----:B------:R-:W-:-:S07]  /*0330*/  ISETP.NE.AND P3, PT, R8, RZ, PT ;  /* 0x000000ff0800720c */ /* 0x000fce0003f65270 */
[----:B------:R0:W-:Y:S04]  /*0340*/  @P1 STG.E desc[UR10][R6.64+-0xc], R13 ;  /* 0xfffff40d06001986 */ /* 0x0001e8000c10190a */
[----:B------:R-:W-:Y:S01]  /*0350*/  @P1 STG.E desc[UR10][R6.64+-0x8], R11 ;  /* 0xfffff80b06001986 */ /* 0x000fe2000c10190a */
[----:B0-----:R-:W-:-:S05]  /*0360*/  @P1 IMAD.MOV.U32 R13, RZ, RZ, R11 ;  /* 0x000000ffff0d1224 */ /* 0x001fca00078e000b */
[----:B----4-:R-:W-:-:S13]  /*0370*/  ISETP.GT.AND P2, PT, R13, R15, PT ;  /* 0x0000000f0d00720c */ /* 0x010fda0003f44270 */
[----:B------:R0:W-:Y:S04]  /*0380*/  @P2 STG.E desc[UR10][R6.64+-0x8], R15 ;  /* 0xfffff80f06002986 */ /* 0x0001e8000c10190a */
[----:B------:R-:W-:Y:S01]  /*0390*/  @P2 STG.E desc[UR10][R6.64+-0x4], R13 ;  /* 0xfffffc0d06002986 */ /* 0x000fe2000c10190a */
[----:B0-----:R-:W-:-:S05]  /*03a0*/  @P2 IMAD.MOV.U32 R15, RZ, RZ, R13 ;  /* 0x000000ffff0f2224 */ /* 0x001fca00078e000d */
[----:B------:R-:W-:-:S13]  /*03b0*/  ISETP.GT.AND P1, PT, R15, R17, PT ;  /* 0x000000110f00720c */ /* 0x000fda0003f24270 */
        /* <DEDUP_REMOVED lines=14> */
[----:B0-----:R-:W-:Y:S01]  /*04a0*/  @P2 IMAD.MOV.U32 R10, RZ, RZ, R21 ;  /* 0x000000ffff0a2224 */ /* 0x001fe200078e0015 */
[----:B------:R-:W-:-:S05]  /*04b0*/  IADD3 R11, P2, PT, R6, 0x20, RZ ;  /* 0x00000020060b7810 */ /* 0x000fca0007f5e0ff */
[----:B------:R-:W-:Y:S01]  /*04c0*/  IMAD.X R12, RZ, RZ, R7, P2 ;  /* 0x000000ffff0c7224 */ /* 0x000fe200010e0607 */
[----:B--2---:R-:W-:-:S13]  /*04d0*/  ISETP.GT.AND P1, PT, R10, R9, PT ;  /* 0x000000090a00720c */ /* 0x004fda0003f24270 */
[----:B------:R0:W-:Y:S04]  /*04e0*/  @P1 STG.E desc[UR10][R6.64+0xc], R9 ;  /* 0x00000c0906001986 */ /* 0x0001e8000c10190a */
[----:B------:R3:W-:Y:S01]  /*04f0*/  @P1 STG.E desc[UR10][R6.64+0x10], R10 ;  /* 0x0000100a06001986 */ /* 0x0007e2000c10190a */
[----:B0-----:R-:W-:Y:S01]  /*0500*/  @P1 IMAD.MOV.U32 R9, RZ, RZ, R10 ;  /* 0x000000ffff091224 */ /* 0x001fe200078e000a */
[----:B------:R-:W-:Y:S06]  /*0510*/  @P3 BRA `(.L_x_2) ;  /* 0xfffffffc00443947 */ /* 0x000fec000383ffff */
.L_x_1:
[----:B------:R-:W-:Y:S05]  /*0520*/  @!P0 BRA `(.L_x_0) ;  /* 0x0000000000ec8947 */ /* 0x000fea0003800000 */
[----:B---3--:R-:W-:-:S05]  /*0530*/  LOP3.LUT R6, RZ, R3, RZ, 0x33, !PT ;  /* 0x00000003ff067212 */ /* 0x008fca00078e33ff */
[----:B-1----:R-:W-:-:S05]  /*0540*/  VIADD R6, R6, UR8 ;  /* 0x0000000806067c36 */ /* 0x002fca0008000000 */
[----:B------:R-:W-:-:S04]  /*0550*/  LOP3.LUT R6, R6, 0x7, RZ, 0xc0, !PT ;  /* 0x0000000706067812 */ /* 0x000fc800078ec0ff */
[C---:B------:R-:W-:Y:S01]  /*0560*/  LOP3.LUT P0, RZ, R6.reuse, 0x3, RZ, 0xc0, !PT ;  /* 0x0000000306ff7812 */ /* 0x040fe2000780c0ff */
[----:B------:R-:W-:-:S05]  /*0570*/  VIADD R7, R6, 0xffffffff ;  /* 0xffffffff06077836 */ /* 0x000fca0000000000 */
[----:B------:R-:W-:-:S13]  /*0580*/  ISETP.GE.U32.AND P1, PT, R7, 0x3, PT ;  /* 0x000000030700780c */ /* 0x000fda0003f26070 */
[----:B------:R-:W-:Y:S05]  /*0590*/  @!P1 BRA `(.L_x_3) ;  /* 0x00000000005c9947 */ /* 0x000fea0003800000 */
[----:B------:R-:W0:Y:S02]  /*05a0*/  LDC.64 R6, c[0x0][0x380] ;  /* 0x0000e000ff067b82 */ /* 0x000e240000000a00 */
[----:B0-----:R-:W-:-:S05]  /*05b0*/  IMAD.WIDE.U32 R6, R5, 0x4, R6 ;  /* 0x0000000405067825 */ /* 0x001fca00078e0006 */
[----:B--2---:R-:W2:Y:S04]  /*05c0*/  LDG.E R8, desc[UR10][R6.64] ;  /* 0x0000000a06087981 */ /* 0x004ea8000c1e1900 */
[----:B------:R-:W2:Y:S04]  /*05d0*/  LDG.E R9, desc[UR10][R6.64+0x4] ;  /* 0x0000040a06097981 */ /* 0x000ea8000c1e1900 */
[----:B------:R-:W3:Y:S04]  /*05e0*/  LDG.E R11, desc[UR10][R6.64+0x8] ;  /* 0x0000080a060b7981 */ /* 0x000ee8000c1e1900 */
[----:B------:R-:W4:Y:S04]  /*05f0*/  LDG.E R13, desc[UR10][R6.64+0xc] ;  /* 0x00000c0a060d7981 */ /* 0x000f28000c1e1900 */
[----:B------:R-:W5:Y:S01]  /*0600*/  LDG.E R10, desc[UR10][R6.64+0x10] ;  /* 0x0000100a060a7981 */ /* 0x000f62000c1e1900 */
[----:B------:R-:W-:-:S02]  /*0610*/  IADD3 R5, PT, PT, R5, 0x4, RZ ;  /* 0x0000000405057810 */ /* 0x000fc40007ffe0ff */
[----:B--2---:R-:W-:-:S13]  /*0620*/  ISETP.GT.AND P1, PT, R8, R9, PT ;  /* 0x000000090800720c */ /* 0x004fda0003f24270 */
[----:B------:R0:W-:Y:S04]  /*0630*/  @P1 STG.E desc[UR10][R6.64], R9 ;  /* 0x0000000906001986 */ /* 0x0001e8000c10190a */
[----:B------:R-:W-:Y:S01]  /*0640*/  @P1 STG.E desc[UR10][R6.64+0x4], R8 ;  /* 0x0000040806001986 */ /* 0x000fe2000c10190a */
[----:B0-----:R-:W-:-:S05]  /*0650*/  @P1 IMAD.MOV.U32 R9, RZ, RZ, R8 ;  /* 0x000000ffff091224 */ /* 0x001fca00078e0008 */
[----:B---3--:R-:W-:-:S13]  /*0660*/  ISETP.GT.AND P2, PT, R9, R11, PT ;  /* 0x0000000b0900720c */ /* 0x008fda0003f44270 */
[----:B------:R0:W-:Y:S04]  /*0670*/  @P2 STG.E desc[UR10][R6.64+0x4], R11 ;  /* 0x0000040b06002986 */ /* 0x0001e8000c10190a */
[----:B------:R-:W-:Y:S01]  /*0680*/  @P2 STG.E desc[UR10][R6.64+0x8], R9 ;  /* 0x0000080906002986 */ /* 0x000fe2000c10190a */
[----:B0-----:R-:W-:-:S05]  /*0690*/  @P2 IMAD.MOV.U32 R11, RZ, RZ, R9 ;  /* 0x000000ffff0b2224 */ /* 0x001fca00078e0009 */
[----:B----4-:R-:W-:-:S13]  /*06a0*/  ISETP.GT.AND P1, PT, R11, R13, PT ;  /* 0x0000000d0b00720c */ /* 0x010fda0003f24270 */
[----:B------:R0:W-:Y:S04]  /*06b0*/  @P1 STG.E desc[UR10][R6.64+0x8], R13 ;  /* 0x0000080d06001986 */ /* 0x0001e8000c10190a */
[----:B------:R1:W-:Y:S01]  /*06c0*/  @P1 STG.E desc[UR10][R6.64+0xc], R11 ;  /* 0x00000c0b06001986 */ /* 0x0003e2000c10190a */
[----:B0-----:R-:W-:-:S05]  /*06d0*/  @P1 IMAD.MOV.U32 R13, RZ, RZ, R11 ;  /* 0x000000ffff0d1224 */ /* 0x001fca00078e000b */
[----:B-----5:R-:W-:-:S13]  /*06e0*/  ISETP.GT.AND P2, PT, R13, R10, PT ;  /* 0x0000000a0d00720c */ /* 0x020fda0003f44270 */
[----:B------:R1:W-:Y:S04]  /*06f0*/  @P2 STG.E desc[UR10][R6.64+0xc], R10 ;  /* 0x00000c0a06002986 */ /* 0x0003e8000c10190a */
[----:B------:R1:W-:Y:S02]  /*0700*/  @P2 STG.E desc[UR10][R6.64+0x10], R13 ;  /* 0x0000100d06002986 */ /* 0x0003e4000c10190a */
.L_x_3:
[----:B------:R-:W-:Y:S05]  /*0710*/  @!P0 BRA `(.L_x_0) ;  /* 0x0000000000708947 */ /* 0x000fea0003800000 */
[----:B-1----:R-:W-:-:S05]  /*0720*/  LOP3.LUT R6, R2, 0x3, RZ, 0x3c, !PT ;  /* 0x0000000302067812 */ /* 0x002fca00078e3cff */
[----:B------:R-:W-:-:S05]  /*0730*/  VIADD R6, R6, UR8 ;  /* 0x0000000806067c36 */ /* 0x000fca0008000000 */
[C---:B------:R-:W-:Y:S02]  /*0740*/  LOP3.LUT R7, R6.reuse, 0x3, RZ, 0xc0, !PT ;  /* 0x0000000306077812 */ /* 0x040fe400078ec0ff */
[----:B------:R-:W-:Y:S02]  /*0750*/  LOP3.LUT R6, R6, 0x1, RZ, 0xc0, !PT ;  /* 0x0000000106067812 */ /* 0x000fe400078ec0ff */
[----:B------:R-:W-:Y:S02]  /*0760*/  ISETP.NE.AND P0, PT, R7, 0x1, PT ;  /* 0x000000010700780c */ /* 0x000fe40003f05270 */
[----:B------:R-:W-:-:S11]  /*0770*/  ISETP.NE.U32.AND P2, PT, R6, 0x1, PT ;  /* 0x000000010600780c */ /* 0x000fd60003f45070 */
[----:B------:R-:W-:Y:S05]  /*0780*/  @!P0 BRA `(.L_x_4) ;  /* 0x0000000000348947 */ /* 0x000fea0003800000 */
[----:B------:R-:W0:Y:S02]  /*0790*/  LDC.64 R6, c[0x0][0x380] ;  /* 0x0000e000ff067b82 */ /* 0x000e240000000a00 */
[----:B0-----:R-:W-:-:S05]  /*07a0*/  IMAD.WIDE.U32 R6, R5, 0x4, R6 ;  /* 0x0000000405067825 */ /* 0x001fca00078e0006 */
[----:B--2---:R-:W2:Y:S04]  /*07b0*/  LDG.E R8, desc[UR10][R6.64] ;  /* 0x0000000a06087981 */ /* 0x004ea8000c1e1900 */
[----:B------:R-:W2:Y:S04]  /*07c0*/  LDG.E R9, desc[UR10][R6.64+0x4] ;  /* 0x0000040a06097981 */ /* 0x000ea8000c1e1900 */
[----:B------:R-:W3:Y:S01]  /*07d0*/  LDG.E R10, desc[UR10][R6.64+0x8] ;  /* 0x0000080a060a7981 */ /* 0x000ee2000c1e1900 */
[----:B------:R-:W-:Y:S01]  /*07e0*/  VIADD R5, R5, 0x2 ;  /* 0x0000000205057836 */ /* 0x000fe20000000000 */
[----:B--2---:R-:W-:-:S13]  /*07f0*/  ISETP.GT.AND P0, PT, R8, R9, PT ;  /* 0x000000090800720c */ /* 0x004fda0003f04270 */
[----:B------:R0:W-:Y:S04]  /*0800*/  @P0 STG.E desc[UR10][R6.64], R9 ;  /* 0x0000000906000986 */ /* 0x0001e8000c10190a */
[----:B------:R1:W-:Y:S01]  /*0810*/  @P0 STG.E desc[UR10][R6.64+0x4], R8 ;  /* 0x0000040806000986 */ /* 0x0003e2000c10190a */
[----:B0-----:R-:W-:-:S05]  /*0820*/  @P0 IMAD.MOV.U32 R9, RZ, RZ, R8 ;  /* 0x000000ffff090224 */ /* 0x001fca00078e0008 */
[----:B---3--:R-:W-:-:S13]  /*0830*/  ISETP.GT.AND P1, PT, R9, R10, PT ;  /* 0x0000000a0900720c */ /* 0x008fda0003f24270 */
[----:B------:R1:W-:Y:S04]  /*0840*/  @P1 STG.E desc[UR10][R6.64+0x4], R10 ;  /* 0x0000040a06001986 */ /* 0x0003e8000c10190a */
[----:B------:R1:W-:Y:S02]  /*0850*/  @P1 STG.E desc[UR10][R6.64+0x8], R9 ;  /* 0x0000080906001986 */ /* 0x0003e4000c10190a */
.L_x_4:
[----:B------:R-:W-:Y:S05]  /*0860*/  @P2 BRA `(.L_x_0) ;  /* 0x00000000001c2947 */ /* 0x000fea0003800000 */
[----:B-1----:R-:W0:Y:S02]  /*0870*/  LDC.64 R6, c[0x0][0x380] ;  /* 0x0000e000ff067b82 */ /* 0x002e240000000a00 */
[----:B0-----:R-:W-:-:S05]  /*0880*/  IMAD.WIDE.U32 R6, R5, 0x4, R6 ;  /* 0x0000000405067825 */ /* 0x001fca00078e0006 */
[----:B--2---:R-:W2:Y:S04]  /*0890*/  LDG.E R5, desc[UR10][R6.64] ;  /* 0x0000000a06057981 */ /* 0x004ea8000c1e1900 */
[----:B------:R-:W2:Y:S02]  /*08a0*/  LDG.E R8, desc[UR10][R6.64+0x4] ;  /* 0x0000040a06087981 */ /* 0x000ea4000c1e1900 */
[----:B--2---:R-:W-:-:S13]  /*08b0*/  ISETP.GT.AND P0, PT, R5, R8, PT ;  /* 0x000000080500720c */ /* 0x004fda0003f04270 */
[----:B------:R0:W-:Y:S04]  /*08c0*/  @P0 STG.E desc[UR10][R6.64], R8 ;  /* 0x0000000806000986 */ /* 0x0001e8000c10190a */
[----:B------:R0:W-:Y:S02]  /*08d0*/  @P0 STG.E desc[UR10][R6.64+0x4], R5 ;  /* 0x0000040506000986 */ /* 0x0001e4000c10190a */
.L_x_0:
[----:B------:R-:W-:Y:S01]  /*08e0*/  UIADD3 UR4, UPT, UPT, UR4, 0x1, URZ ;  /* 0x0000000104047890 */ /* 0x000fe2000fffe0ff */
[----:B------:R-:W-:Y:S02]  /*08f0*/  VIADD R3, R3, 0x1 ;  /* 0x0000000103037836 */ /* 0x000fe40000000000 */
[----:B------:R-:W-:Y:S02]  /*0900*/  VIADD R2, R2, 0x1 ;  /* 0x0000000102027836 */ /* 0x000fe40000000000 */
[----:B------:R-:W-:Y:S01]  /*0910*/  VIADD R4, R4, 0xffffffff ;  /* 0xffffffff04047836 */ /* 0x000fe20000000000 */
[----:B------:R-:W-:-:S13]  /*0920*/  ISETP.NE.AND P0, PT, R0, UR4, PT ;  /* 0x0000000400007c0c */ /* 0x000fda000bf05270 */
[----:B------:R-:W-:Y:S05]  /*0930*/  @P0 BRA `(.L_x_5) ;  /* 0xfffffff800000947 */ /* 0x000fea000383ffff */
[----:B-12---:R-:W-:Y:S05]  /*0940*/  EXIT ;  /* 0x000000000000794d */ /* 0x006fea0003800000 */
.L_x_6:
[----:B------:R-:W-:-:S00]  /*0950*/  BRA `(.L_x_6) ;  /* 0xfffffffc00fc7947 */ /* 0x000fc0000383ffff */
[----:B------:R-:W-:-:S00]  /*0960*/  NOP ;  /* 0x0000000000007918 */ /* 0x000fc00000000000 */
        /* <DEDUP_REMOVED lines=9> */
.L_x_7:


//--------------------- .nv.shared.reserved.0     --------------------------
	.section	.nv.shared.reserved.0,"aw",@nobits
	.weak		__nv_reservedSMEM_offset_0_alias
	.size		__nv_reservedSMEM_offset_0_alias, 0, 64
	.other		__nv_reservedSMEM_offset_0_alias,@"STO_CUDA_RESERVED_SHARED STV_DEFAULT"
__nv_reservedSMEM_offset_0_alias:
	.zero		0
	.zero		64


//--------------------- .nv.constant0._Z10bubbleSortPii --------------------------
	.section	.nv.constant0._Z10bubbleSortPii,"a",@progbits
	.sectionflags	@""
	.align	4
.nv.constant0._Z10bubbleSortPii:
	.zero		908


//--------------------- SYMBOLS --------------------------

	.type		.nv.reservedSmem.offset0,@object
	.size		.nv.reservedSmem.offset0,0x4
